//
// Generated by NVIDIA NVVM Compiler
//
// Compiler Build ID: CL-36424714
// Cuda compilation tools, release 13.0, V13.0.88
// Based on NVVM 20.0.0
//

.version 9.0
.target sm_100
.address_size 64

	// .globl	_Z6kernelv
.extern .func  (.param .b32 func_retval0) vprintf
(
	.param .b64 vprintf_param_0,
	.param .b64 vprintf_param_1
)
;
.global .align 1 .b8 $str[18] = {84, 104, 114, 101, 97, 100, 32, 105, 110, 100, 101, 120, 58, 32, 37, 100, 10};

.visible .entry _Z6kernelv()
{
	.local .align 8 .b8 	__local_depot0[8];
	.reg .b64 	%SP;
	.reg .b64 	%SPL;
	.reg .b32 	%r<7>;
	.reg .b64 	%rd<5>;

	mov.u64 	%SPL, __local_depot0;
	cvta.local.u64 	%SP, %SPL;
	add.u64 	%rd1, %SP, 0;
	add.u64 	%rd2, %SPL, 0;
	mov.u32 	%r1, %tid.x;
	mov.u32 	%r2, %ctaid.x;
	mov.u32 	%r3, %ntid.x;
	mad.lo.s32 	%r4, %r2, %r3, %r1;
	st.local.u32 	[%rd2], %r4;
	mov.u64 	%rd3, $str;
	cvta.global.u64 	%rd4, %rd3;
	{ // callseq 0, 0
	.param .b64 param0;
	st.param.b64 	[param0], %rd4;
	.param .b64 param1;
	st.param.b64 	[param1], %rd1;
	.param .b32 retval0;
	call.uni (retval0), 
	vprintf, 
	(
	param0, 
	param1
	);
	ld.param.b32 	%r5, [retval0];
	} // callseq 0
	ret;

}


// ===== COMPILED SASS (sm_100) =====

	.target	sm_100

	.elftype	@"ET_EXEC"


//--------------------- .note.nv.tkinfo           --------------------------
	.section	.note.nv.tkinfo,"",@"SHT_NOTE"
	.sectionflags	@"SHF_NOTE_NV_TKINFO"
	.tkinfo
        /*0018*/ 	.word	0x00000002
        /*0030*/ 	.string	""
        /*0030*/ 	.string	"ptxas"
        /*0030*/ 	.string	"Cuda compilation tools, release 13.0, V13.0.88"
        /*0030*/ 	.string	"Build cuda_13.0.r13.0/compiler.36424714_0"
        /*0030*/ 	.string	"-arch sm_100 -m 64 "



//--------------------- .note.nv.cuinfo           --------------------------
	.section	.note.nv.cuinfo,"",@"SHT_NOTE"
	.sectionflags	@"SHF_NOTE_NV_CUINFO"
        /*0018*/ 	.short	0x0002
        /*001a*/ 	.short	0x0064
        /*001c*/ 	.short	0x0082
	.zero		2


//--------------------- .nv.info                  --------------------------
	.section	.nv.info,"",@"SHT_CUDA_INFO"
	.align	4


	//----- nvinfo : EIATTR_REGCOUNT
	.align		4
        /*0000*/ 	.byte	0x04, 0x2f
        /*0002*/ 	.short	(.L_2 - .L_1)
	.align		4
.L_1:
        /*0004*/ 	.word	index@(_Z6kernelv)
        /*0008*/ 	.word	0x00000018


	//----- nvinfo : EIATTR_FRAME_SIZE
	.align		4
.L_2:
        /*000c*/ 	.byte	0x04, 0x11
        /*000e*/ 	.short	(.L_4 - .L_3)
	.align		4
.L_3:
        /*0010*/ 	.word	index@(_Z6kernelv)
        /*0014*/ 	.word	0x00000008


	//----- nvinfo : EIATTR_MIN_STACK_SIZE
	.align		4
.L_4:
        /*0018*/ 	.byte	0x04, 0x12
        /*001a*/ 	.short	(.L_6 - .L_5)
	.align		4
.L_5:
        /*001c*/ 	.word	index@(_Z6kernelv)
        /*0020*/ 	.word	0x00000008
.L_6:


//--------------------- .nv.compat                --------------------------
	.section	.nv.compat,"",@"SHT_CUDA_COMPAT_INFO"
	.align	4
        /*0000*/ 	.byte	0x02, 0x09, 0x00, 0x00, 0x02, 0x02, 0x01, 0x00, 0x02, 0x05, 0x05, 0x00, 0x03, 0x07, 0x01, 0x01
        /*0010*/ 	.byte	0x02, 0x03, 0x00, 0x00, 0x02, 0x06, 0x01, 0x00, 0x04, 0x0b, 0x08, 0x00, 0x09, 0x00, 0x00, 0x00
        /*0020*/ 	.byte	0x00, 0x00, 0x00, 0x00


//--------------------- .nv.info._Z6kernelv       --------------------------
	.section	.nv.info._Z6kernelv,"",@"SHT_CUDA_INFO"
	.sectionflags	@""
	.align	4


	//----- nvinfo : EIATTR_CUDA_API_VERSION
	.align		4
        /*0000*/ 	.byte	0x04, 0x37
        /*0002*/ 	.short	(.L_8 - .L_7)
.L_7:
        /*0004*/ 	.word	0x00000082


	//----- nvinfo : EIATTR_SPARSE_MMA_MASK
	.align		4
.L_8:
        /*0008*/ 	.byte	0x03, 0x50
        /*000a*/ 	.short	0x0000


	//----- nvinfo : EIATTR_MAXREG_COUNT
	.align		4
        /*000c*/ 	.byte	0x03, 0x1b
        /*000e*/ 	.short	0x00ff


	//----- nvinfo : EIATTR_EXTERNS
	.align		4
        /*0010*/ 	.byte	0x04, 0x0f
        /*0012*/ 	.short	(.L_10 - .L_9)


	//   ....[0]....
	.align		4
.L_9:
        /*0014*/ 	.word	index@(vprintf)


	//----- nvinfo : EIATTR_MERCURY_ISA_VERSION
	.align		4
.L_10:
        /*0018*/ 	.byte	0x03, 0x5f
        /*001a*/ 	.short	0x0101


	//----- nvinfo : EIATTR_VRC_CTA_INIT_COUNT
	.align		4
        /*001c*/ 	.byte	0x02, 0x4a
	.zero		1
	.zero		1


	//----- nvinfo : EIATTR_SYSCALL_OFFSETS
	.align		4
        /*0020*/ 	.byte	0x04, 0x46
        /*0022*/ 	.short	(.L_12 - .L_11)


	//   ....[0]....
.L_11:
        /*0024*/ 	.word	0x00000110


	//----- nvinfo : EIATTR_EXIT_INSTR_OFFSETS
	.align		4
.L_12:
        /*0028*/ 	.byte	0x04, 0x1c
        /*002a*/ 	.short	(.L_14 - .L_13)


	//   ....[0]....
.L_13:
        /*002c*/ 	.word	0x00000120


	//----- nvinfo : EIATTR_SW_WAR
	.align		4
.L_14:
        /*0030*/ 	.byte	0x04, 0x36
        /*0032*/ 	.short	(.L_16 - .L_15)
.L_15:
        /*0034*/ 	.word	0x00000008
.L_16:


//--------------------- .nv.callgraph             --------------------------
	.section	.nv.callgraph,"",@"SHT_CUDA_CALLGRAPH"
	.align	4
	.sectionentsize	8
	.align		4
        /*0000*/ 	.word	0x00000000
	.align		4
        /*0004*/ 	.word	0xffffffff
	.align		4
        /*0008*/ 	.word	index@(_Z6kernelv)
	.align		4
        /*000c*/ 	.word	index@(vprintf)
	.align		4
        /*0010*/ 	.word	0x00000000
	.align		4
        /*0014*/ 	.word	0xfffffffe
	.align		4
        /*0018*/ 	.word	0x00000000
	.align		4
        /*001c*/ 	.word	0xfffffffd
	.align		4
        /*0020*/ 	.word	0x00000000
	.align		4
        /*0024*/ 	.word	0xfffffffc


//--------------------- .nv.constant4             --------------------------
	.section	.nv.constant4,"a",@progbits
	.align	8
	.align		8
.nv.constant4:
        /*0000*/ 	.dword	vprintf
	.align		8
        /*0008*/ 	.dword	$str


//--------------------- .text._Z6kernelv          --------------------------
	.section	.text._Z6kernelv,"ax",@progbits
	.align	128
        .global         _Z6kernelv
        .type           _Z6kernelv,@function
        .size           _Z6kernelv,(.L_x_2 - _Z6kernelv)
        .other          _Z6kernelv,@"STO_CUDA_ENTRY STV_DEFAULT"
_Z6kernelv:
.text._Z6kernelv:
[----:B------:R-:W0:Y:S01]  /*0000*/  LDC R1, c[0x0][0x37c] ;  /* 0x0000df00ff017b82 */ /* 0x000e220000000800 */
[----:B------:R-:W1:Y:S01]  /*0010*/  S2R R0, SR_TID.X ;  /* 0x0000000000007919 */ /* 0x000e620000002100 */
[----:B------:R-:W2:Y:S06]  /*0020*/  LDCU UR5, c[0x0][0x2fc] ;  /* 0x00005f80ff0577ac */ /* 0x000eac0008000800 */
[----:B------:R-:W1:Y:S01]  /*0030*/  S2UR UR6, SR_CTAID.X ;  /* 0x00000000000679c3 */ /* 0x000e620000002500 */
[----:B------:R-:W-:Y:S01]  /*0040*/  MOV R2, 0x0 ;  /* 0x0000000000027802 */ /* 0x000fe20000000f00 */
[----:B0-----:R-:W-:Y:S01]  /*0050*/  VIADD R1, R1, 0xfffffff8 ;  /* 0xfffffff801017836 */ /* 0x001fe20000000000 */
[----:B------:R-:W0:Y:S05]  /*0060*/  LDCU UR4, c[0x0][0x2f8] ;  /* 0x00005f00ff0477ac */ /* 0x000e2a0008000800 */
[----:B------:R-:W1:Y:S01]  /*0070*/  LDC R3, c[0x0][0x360] ;  /* 0x0000d800ff037b82 */ /* 0x000e620000000800 */
[----:B0-----:R-:W-:-:S05]  /*0080*/  IADD3 R6, P0, PT, R1, UR4, RZ ;  /* 0x0000000401067c10 */ /* 0x001fca000ff1e0ff */
[----:B--2---:R-:W-:Y:S02]  /*0090*/  IMAD.X R7, RZ, RZ, UR5, P0 ;  /* 0x00000005ff077e24 */ /* 0x004fe400080e06ff */
[----:B-1----:R-:W-:Y:S01]  /*00a0*/  IMAD R0, R3, UR6, R0 ;  /* 0x0000000603007c24 */ /* 0x002fe2000f8e0200 */
[----:B------:R-:W0:Y:S01]  /*00b0*/  LDCU.64 UR6, c[0x4][0x8] ;  /* 0x01000100ff0677ac */ /* 0x000e220008000a00 */
[----:B------:R-:W1:Y:S03]  /*00c0*/  LDC.64 R2, c[0x4][R2] ;  /* 0x0100000002027b82 */ /* 0x000e660000000a00 */
[----:B------:R2:W-:Y:S01]  /*00d0*/  STL [R1], R0 ;  /* 0x0000000001007387 */ /* 0x0005e20000100800 */
[----:B0-----:R-:W-:Y:S01]  /*00e0*/  IMAD.U32 R4, RZ, RZ, UR6 ;  /* 0x00000006ff047e24 */ /* 0x001fe2000f8e00ff */
[----:B--2---:R-:W-:-:S07]  /*00f0*/  MOV R5, UR7 ;  /* 0x0000000700057c02 */ /* 0x004fce0008000f00 */
[----:B------:R-:W-:-:S07]  /*0100*/  LEPC R20, `(.L_x_0) ;  /* 0x000000001014794e */ /* 0x000fce0000000000 */
[----:B-1----:R-:W-:Y:S05]  /*0110*/  CALL.ABS.NOINC R2 ;  /* 0x0000000002007343 */ /* 0x002fea0003c00000 */
.L_x_0:
[----:B------:R-:W-:Y:S05]  /*0120*/  EXIT ;  /* 0x000000000000794d */ /* 0x000fea0003800000 */
.L_x_1:
[----:B------:R-:W-:-:S00]  /*0130*/  BRA `(.L_x_1) ;  /* 0xfffffffc00fc7947 */ /* 0x000fc0000383ffff */
[----:B------:R-:W-:-:S00]  /*0140*/  NOP ;  /* 0x0000000000007918 */ /* 0x000fc00000000000 */
        /* <DEDUP_REMOVED lines=11> */
.L_x_2:


//--------------------- .nv.global.init           --------------------------
	.section	.nv.global.init,"aw",@progbits
.nv.global.init:
	.type		$str,@object
	.size		$str,(.L_0 - $str)
$str:
        /*0000*/ 	.byte	0x54, 0x68, 0x72, 0x65, 0x61, 0x64, 0x20, 0x69, 0x6e, 0x64, 0x65, 0x78, 0x3a, 0x20, 0x25, 0x64
        /*0010*/ 	.byte	0x0a, 0x00
.L_0:


//--------------------- .nv.shared.reserved.0     --------------------------
	.section	.nv.shared.reserved.0,"aw",@nobits
	.weak		__nv_reservedSMEM_offset_0_alias
	.size		__nv_reservedSMEM_offset_0_alias, 0, 64
	.other		__nv_reservedSMEM_offset_0_alias,@"STO_CUDA_RESERVED_SHARED STV_DEFAULT"
__nv_reservedSMEM_offset_0_alias:
	.zero		0
	.zero		64


//--------------------- .nv.constant0._Z6kernelv  --------------------------
	.section	.nv.constant0._Z6kernelv,"a",@progbits
	.sectionflags	@""
	.align	4
.nv.constant0._Z6kernelv:
	.zero		896


//--------------------- SYMBOLS --------------------------

	.type		.nv.reservedSmem.offset0,@object
	.size		.nv.reservedSmem.offset0,0x4
	.type		vprintf,@function
